//
// Generated by NVIDIA NVVM Compiler
//
// Compiler Build ID: CL-36424714
// Cuda compilation tools, release 13.0, V13.0.88
// Based on NVVM 20.0.0
//

.version 9.0
.target sm_100
.address_size 64

	// .globl	_Z10mallocTestv
.extern .func  (.param .b64 func_retval0) malloc
(
	.param .b64 malloc_param_0
)
;
.extern .func free
(
	.param .b64 free_param_0
)
;
// _ZZ10mallocTestvE4data has been demoted

.visible .entry _Z10mallocTestv()
{
	.reg .pred 	%p<5>;
	.reg .b16 	%rs<2>;
	.reg .b32 	%r<68>;
	.reg .b64 	%rd<135>;
	// demoted variable
	.shared .align 8 .u64 _ZZ10mallocTestvE4data;
	mov.u32 	%r1, %tid.x;
	setp.ne.s32 	%p1, %r1, 0;
	@%p1 bra 	$L__BB0_3;
	mov.u32 	%r2, %ntid.x;
	shl.b32 	%r3, %r2, 6;
	cvt.u64.u32 	%rd1, %r3;
	{ // callseq 0, 0
	.param .b64 param0;
	st.param.b64 	[param0], %rd1;
	.param .b64 retval0;
	call.uni (retval0), 
	malloc, 
	(
	param0
	);
	ld.param.b64 	%rd7, [retval0];
	} // callseq 0
	st.shared.u64 	[_ZZ10mallocTestvE4data], %rd7;
	mov.b64 	%rd134, 0;
$L__BB0_2:
	add.s64 	%rd8, %rd7, %rd134;
	mov.b16 	%rs1, 0;
	st.u8 	[%rd8], %rs1;
	add.s64 	%rd134, %rd134, 1;
	setp.lt.u64 	%p2, %rd134, %rd1;
	@%p2 bra 	$L__BB0_2;
$L__BB0_3:
	bar.sync 	0;
	ld.shared.u64 	%rd5, [_ZZ10mallocTestvE4data];
	setp.eq.s64 	%p3, %rd5, 0;
	@%p3 bra 	$L__BB0_6;
	setp.ne.s32 	%p4, %r1, 0;
	mov.u32 	%r4, %ntid.x;
	mul.wide.u32 	%rd9, %r1, 4;
	add.s64 	%rd10, %rd5, %rd9;
	st.u32 	[%rd10], %r1;
	add.s32 	%r5, %r4, %r1;
	mul.wide.s32 	%rd11, %r4, 4;
	add.s64 	%rd12, %rd10, %rd11;
	st.u32 	[%rd12], %r1;
	add.s32 	%r6, %r5, %r4;
	add.s64 	%rd13, %rd12, %rd11;
	st.u32 	[%rd13], %r1;
	add.s32 	%r7, %r6, %r4;
	add.s64 	%rd14, %rd13, %rd11;
	st.u32 	[%rd14], %r1;
	add.s32 	%r8, %r7, %r4;
	add.s64 	%rd15, %rd14, %rd11;
	st.u32 	[%rd15], %r1;
	add.s32 	%r9, %r8, %r4;
	add.s64 	%rd16, %rd15, %rd11;
	st.u32 	[%rd16], %r1;
	add.s32 	%r10, %r9, %r4;
	mul.wide.u32 	%rd17, %r10, 4;
	add.s64 	%rd18, %rd5, %rd17;
	st.u32 	[%rd18], %r1;
	add.s32 	%r11, %r10, %r4;
	mul.wide.u32 	%rd19, %r11, 4;
	add.s64 	%rd20, %rd5, %rd19;
	st.u32 	[%rd20], %r1;
	add.s32 	%r12, %r11, %r4;
	mul.wide.u32 	%rd21, %r12, 4;
	add.s64 	%rd22, %rd5, %rd21;
	st.u32 	[%rd22], %r1;
	add.s32 	%r13, %r12, %r4;
	mul.wide.u32 	%rd23, %r13, 4;
	add.s64 	%rd24, %rd5, %rd23;
	st.u32 	[%rd24], %r1;
	add.s32 	%r14, %r13, %r4;
	mul.wide.u32 	%rd25, %r14, 4;
	add.s64 	%rd26, %rd5, %rd25;
	st.u32 	[%rd26], %r1;
	add.s32 	%r15, %r14, %r4;
	mul.wide.u32 	%rd27, %r15, 4;
	add.s64 	%rd28, %rd5, %rd27;
	st.u32 	[%rd28], %r1;
	add.s32 	%r16, %r15, %r4;
	mul.wide.u32 	%rd29, %r16, 4;
	add.s64 	%rd30, %rd5, %rd29;
	st.u32 	[%rd30], %r1;
	add.s32 	%r17, %r16, %r4;
	mul.wide.u32 	%rd31, %r17, 4;
	add.s64 	%rd32, %rd5, %rd31;
	st.u32 	[%rd32], %r1;
	add.s32 	%r18, %r17, %r4;
	mul.wide.u32 	%rd33, %r18, 4;
	add.s64 	%rd34, %rd5, %rd33;
	st.u32 	[%rd34], %r1;
	add.s32 	%r19, %r18, %r4;
	mul.wide.u32 	%rd35, %r19, 4;
	add.s64 	%rd36, %rd5, %rd35;
	st.u32 	[%rd36], %r1;
	add.s32 	%r20, %r19, %r4;
	mul.wide.u32 	%rd37, %r20, 4;
	add.s64 	%rd38, %rd5, %rd37;
	st.u32 	[%rd38], %r1;
	add.s32 	%r21, %r20, %r4;
	mul.wide.u32 	%rd39, %r21, 4;
	add.s64 	%rd40, %rd5, %rd39;
	st.u32 	[%rd40], %r1;
	add.s32 	%r22, %r21, %r4;
	mul.wide.u32 	%rd41, %r22, 4;
	add.s64 	%rd42, %rd5, %rd41;
	st.u32 	[%rd42], %r1;
	add.s32 	%r23, %r22, %r4;
	mul.wide.u32 	%rd43, %r23, 4;
	add.s64 	%rd44, %rd5, %rd43;
	st.u32 	[%rd44], %r1;
	add.s32 	%r24, %r23, %r4;
	mul.wide.u32 	%rd45, %r24, 4;
	add.s64 	%rd46, %rd5, %rd45;
	st.u32 	[%rd46], %r1;
	add.s32 	%r25, %r24, %r4;
	mul.wide.u32 	%rd47, %r25, 4;
	add.s64 	%rd48, %rd5, %rd47;
	st.u32 	[%rd48], %r1;
	add.s32 	%r26, %r25, %r4;
	mul.wide.u32 	%rd49, %r26, 4;
	add.s64 	%rd50, %rd5, %rd49;
	st.u32 	[%rd50], %r1;
	add.s32 	%r27, %r26, %r4;
	mul.wide.u32 	%rd51, %r27, 4;
	add.s64 	%rd52, %rd5, %rd51;
	st.u32 	[%rd52], %r1;
	add.s32 	%r28, %r27, %r4;
	mul.wide.u32 	%rd53, %r28, 4;
	add.s64 	%rd54, %rd5, %rd53;
	st.u32 	[%rd54], %r1;
	add.s32 	%r29, %r28, %r4;
	mul.wide.u32 	%rd55, %r29, 4;
	add.s64 	%rd56, %rd5, %rd55;
	st.u32 	[%rd56], %r1;
	add.s32 	%r30, %r29, %r4;
	mul.wide.u32 	%rd57, %r30, 4;
	add.s64 	%rd58, %rd5, %rd57;
	st.u32 	[%rd58], %r1;
	add.s32 	%r31, %r30, %r4;
	mul.wide.u32 	%rd59, %r31, 4;
	add.s64 	%rd60, %rd5, %rd59;
	st.u32 	[%rd60], %r1;
	add.s32 	%r32, %r31, %r4;
	mul.wide.u32 	%rd61, %r32, 4;
	add.s64 	%rd62, %rd5, %rd61;
	st.u32 	[%rd62], %r1;
	add.s32 	%r33, %r32, %r4;
	mul.wide.u32 	%rd63, %r33, 4;
	add.s64 	%rd64, %rd5, %rd63;
	st.u32 	[%rd64], %r1;
	add.s32 	%r34, %r33, %r4;
	mul.wide.u32 	%rd65, %r34, 4;
	add.s64 	%rd66, %rd5, %rd65;
	st.u32 	[%rd66], %r1;
	add.s32 	%r35, %r34, %r4;
	mul.wide.u32 	%rd67, %r35, 4;
	add.s64 	%rd68, %rd5, %rd67;
	st.u32 	[%rd68], %r1;
	add.s32 	%r36, %r35, %r4;
	mul.wide.u32 	%rd69, %r36, 4;
	add.s64 	%rd70, %rd5, %rd69;
	st.u32 	[%rd70], %r1;
	add.s32 	%r37, %r36, %r4;
	mul.wide.u32 	%rd71, %r37, 4;
	add.s64 	%rd72, %rd5, %rd71;
	st.u32 	[%rd72], %r1;
	add.s32 	%r38, %r37, %r4;
	mul.wide.u32 	%rd73, %r38, 4;
	add.s64 	%rd74, %rd5, %rd73;
	st.u32 	[%rd74], %r1;
	add.s32 	%r39, %r38, %r4;
	mul.wide.u32 	%rd75, %r39, 4;
	add.s64 	%rd76, %rd5, %rd75;
	st.u32 	[%rd76], %r1;
	add.s32 	%r40, %r39, %r4;
	mul.wide.u32 	%rd77, %r40, 4;
	add.s64 	%rd78, %rd5, %rd77;
	st.u32 	[%rd78], %r1;
	add.s32 	%r41, %r40, %r4;
	mul.wide.u32 	%rd79, %r41, 4;
	add.s64 	%rd80, %rd5, %rd79;
	st.u32 	[%rd80], %r1;
	add.s32 	%r42, %r41, %r4;
	mul.wide.u32 	%rd81, %r42, 4;
	add.s64 	%rd82, %rd5, %rd81;
	st.u32 	[%rd82], %r1;
	add.s32 	%r43, %r42, %r4;
	mul.wide.u32 	%rd83, %r43, 4;
	add.s64 	%rd84, %rd5, %rd83;
	st.u32 	[%rd84], %r1;
	add.s32 	%r44, %r43, %r4;
	mul.wide.u32 	%rd85, %r44, 4;
	add.s64 	%rd86, %rd5, %rd85;
	st.u32 	[%rd86], %r1;
	add.s32 	%r45, %r44, %r4;
	mul.wide.u32 	%rd87, %r45, 4;
	add.s64 	%rd88, %rd5, %rd87;
	st.u32 	[%rd88], %r1;
	add.s32 	%r46, %r45, %r4;
	mul.wide.u32 	%rd89, %r46, 4;
	add.s64 	%rd90, %rd5, %rd89;
	st.u32 	[%rd90], %r1;
	add.s32 	%r47, %r46, %r4;
	mul.wide.u32 	%rd91, %r47, 4;
	add.s64 	%rd92, %rd5, %rd91;
	st.u32 	[%rd92], %r1;
	add.s32 	%r48, %r47, %r4;
	mul.wide.u32 	%rd93, %r48, 4;
	add.s64 	%rd94, %rd5, %rd93;
	st.u32 	[%rd94], %r1;
	add.s32 	%r49, %r48, %r4;
	mul.wide.u32 	%rd95, %r49, 4;
	add.s64 	%rd96, %rd5, %rd95;
	st.u32 	[%rd96], %r1;
	add.s32 	%r50, %r49, %r4;
	mul.wide.u32 	%rd97, %r50, 4;
	add.s64 	%rd98, %rd5, %rd97;
	st.u32 	[%rd98], %r1;
	add.s32 	%r51, %r50, %r4;
	mul.wide.u32 	%rd99, %r51, 4;
	add.s64 	%rd100, %rd5, %rd99;
	st.u32 	[%rd100], %r1;
	add.s32 	%r52, %r51, %r4;
	mul.wide.u32 	%rd101, %r52, 4;
	add.s64 	%rd102, %rd5, %rd101;
	st.u32 	[%rd102], %r1;
	add.s32 	%r53, %r52, %r4;
	mul.wide.u32 	%rd103, %r53, 4;
	add.s64 	%rd104, %rd5, %rd103;
	st.u32 	[%rd104], %r1;
	add.s32 	%r54, %r53, %r4;
	mul.wide.u32 	%rd105, %r54, 4;
	add.s64 	%rd106, %rd5, %rd105;
	st.u32 	[%rd106], %r1;
	add.s32 	%r55, %r54, %r4;
	mul.wide.u32 	%rd107, %r55, 4;
	add.s64 	%rd108, %rd5, %rd107;
	st.u32 	[%rd108], %r1;
	add.s32 	%r56, %r55, %r4;
	mul.wide.u32 	%rd109, %r56, 4;
	add.s64 	%rd110, %rd5, %rd109;
	st.u32 	[%rd110], %r1;
	add.s32 	%r57, %r56, %r4;
	mul.wide.u32 	%rd111, %r57, 4;
	add.s64 	%rd112, %rd5, %rd111;
	st.u32 	[%rd112], %r1;
	add.s32 	%r58, %r57, %r4;
	mul.wide.u32 	%rd113, %r58, 4;
	add.s64 	%rd114, %rd5, %rd113;
	st.u32 	[%rd114], %r1;
	add.s32 	%r59, %r58, %r4;
	mul.wide.u32 	%rd115, %r59, 4;
	add.s64 	%rd116, %rd5, %rd115;
	st.u32 	[%rd116], %r1;
	add.s32 	%r60, %r59, %r4;
	mul.wide.u32 	%rd117, %r60, 4;
	add.s64 	%rd118, %rd5, %rd117;
	st.u32 	[%rd118], %r1;
	add.s32 	%r61, %r60, %r4;
	mul.wide.u32 	%rd119, %r61, 4;
	add.s64 	%rd120, %rd5, %rd119;
	st.u32 	[%rd120], %r1;
	add.s32 	%r62, %r61, %r4;
	mul.wide.u32 	%rd121, %r62, 4;
	add.s64 	%rd122, %rd5, %rd121;
	st.u32 	[%rd122], %r1;
	add.s32 	%r63, %r62, %r4;
	mul.wide.u32 	%rd123, %r63, 4;
	add.s64 	%rd124, %rd5, %rd123;
	st.u32 	[%rd124], %r1;
	add.s32 	%r64, %r63, %r4;
	mul.wide.u32 	%rd125, %r64, 4;
	add.s64 	%rd126, %rd5, %rd125;
	st.u32 	[%rd126], %r1;
	add.s32 	%r65, %r64, %r4;
	mul.wide.u32 	%rd127, %r65, 4;
	add.s64 	%rd128, %rd5, %rd127;
	st.u32 	[%rd128], %r1;
	add.s32 	%r66, %r65, %r4;
	mul.wide.u32 	%rd129, %r66, 4;
	add.s64 	%rd130, %rd5, %rd129;
	st.u32 	[%rd130], %r1;
	add.s32 	%r67, %r66, %r4;
	mul.wide.u32 	%rd131, %r67, 4;
	add.s64 	%rd132, %rd5, %rd131;
	st.u32 	[%rd132], %r1;
	bar.sync 	0;
	@%p4 bra 	$L__BB0_6;
	ld.shared.u64 	%rd133, [_ZZ10mallocTestvE4data];
	{ // callseq 1, 0
	.param .b64 param0;
	st.param.b64 	[param0], %rd133;
	call.uni 
	free, 
	(
	param0
	);
	} // callseq 1
$L__BB0_6:
	ret;

}


// ===== COMPILED SASS (sm_100) =====

	.target	sm_100

	.elftype	@"ET_EXEC"


//--------------------- .note.nv.tkinfo           --------------------------
	.section	.note.nv.tkinfo,"",@"SHT_NOTE"
	.sectionflags	@"SHF_NOTE_NV_TKINFO"
	.tkinfo
        /*0018*/ 	.word	0x00000002
        /*0030*/ 	.string	""
        /*0030*/ 	.string	"ptxas"
        /*0030*/ 	.string	"Cuda compilation tools, release 13.0, V13.0.88"
        /*0030*/ 	.string	"Build cuda_13.0.r13.0/compiler.36424714_0"
        /*0030*/ 	.string	"-arch sm_100 -m 64 "



//--------------------- .note.nv.cuinfo           --------------------------
	.section	.note.nv.cuinfo,"",@"SHT_NOTE"
	.sectionflags	@"SHF_NOTE_NV_CUINFO"
        /*0018*/ 	.short	0x0002
        /*001a*/ 	.short	0x0064
        /*001c*/ 	.short	0x0082
	.zero		2


//--------------------- .nv.info                  --------------------------
	.section	.nv.info,"",@"SHT_CUDA_INFO"
	.align	4


	//----- nvinfo : EIATTR_REGCOUNT
	.align		4
        /*0000*/ 	.byte	0x04, 0x2f
        /*0002*/ 	.short	(.L_1 - .L_0)
	.align		4
.L_0:
        /*0004*/ 	.word	index@(_Z10mallocTestv)
        /*0008*/ 	.word	0x00000020


	//----- nvinfo : EIATTR_FRAME_SIZE
	.align		4
.L_1:
        /*000c*/ 	.byte	0x04, 0x11
        /*000e*/ 	.short	(.L_3 - .L_2)
	.align		4
.L_2:
        /*0010*/ 	.word	index@(_Z10mallocTestv)
        /*0014*/ 	.word	0x00000000


	//----- nvinfo : EIATTR_MIN_STACK_SIZE
	.align		4
.L_3:
        /*0018*/ 	.byte	0x04, 0x12
        /*001a*/ 	.short	(.L_5 - .L_4)
	.align		4
.L_4:
        /*001c*/ 	.word	index@(_Z10mallocTestv)
        /*0020*/ 	.word	0x00000000
.L_5:


//--------------------- .nv.compat                --------------------------
	.section	.nv.compat,"",@"SHT_CUDA_COMPAT_INFO"
	.align	4
        /*0000*/ 	.byte	0x02, 0x09, 0x00, 0x00, 0x02, 0x02, 0x01, 0x00, 0x02, 0x05, 0x05, 0x00, 0x03, 0x07, 0x01, 0x01
        /*0010*/ 	.byte	0x02, 0x03, 0x00, 0x00, 0x02, 0x06, 0x01, 0x00, 0x04, 0x0b, 0x08, 0x00, 0x09, 0x00, 0x00, 0x00
        /*0020*/ 	.byte	0x00, 0x00, 0x00, 0x00


//--------------------- .nv.info._Z10mallocTestv  --------------------------
	.section	.nv.info._Z10mallocTestv,"",@"SHT_CUDA_INFO"
	.sectionflags	@""
	.align	4


	//----- nvinfo : EIATTR_CUDA_API_VERSION
	.align		4
        /*0000*/ 	.byte	0x04, 0x37
        /*0002*/ 	.short	(.L_7 - .L_6)
.L_6:
        /*0004*/ 	.word	0x00000082


	//----- nvinfo : EIATTR_SPARSE_MMA_MASK
	.align		4
.L_7:
        /*0008*/ 	.byte	0x03, 0x50
        /*000a*/ 	.short	0x0000


	//----- nvinfo : EIATTR_MAXREG_COUNT
	.align		4
        /*000c*/ 	.byte	0x03, 0x1b
        /*000e*/ 	.short	0x00ff


	//----- nvinfo : EIATTR_NUM_BARRIERS
	.align		4
        /*0010*/ 	.byte	0x02, 0x4c
        /*0012*/ 	.byte	0x01
	.zero		1


	//----- nvinfo : EIATTR_EXTERNS
	.align		4
        /*0014*/ 	.byte	0x04, 0x0f
        /*0016*/ 	.short	(.L_9 - .L_8)


	//   ....[0]....
	.align		4
.L_8:
        /*0018*/ 	.word	index@(malloc)


	//   ....[1]....
	.align		4
        /*001c*/ 	.word	index@(free)


	//----- nvinfo : EIATTR_MERCURY_ISA_VERSION
	.align		4
.L_9:
        /*0020*/ 	.byte	0x03, 0x5f
        /*0022*/ 	.short	0x0101


	//----- nvinfo : EIATTR_VRC_CTA_INIT_COUNT
	.align		4
        /*0024*/ 	.byte	0x02, 0x4a
	.zero		1
	.zero		1


	//----- nvinfo : EIATTR_SYSCALL_OFFSETS
	.align		4
        /*0028*/ 	.byte	0x04, 0x46
        /*002a*/ 	.short	(.L_11 - .L_10)


	//   ....[0]....
.L_10:
        /*002c*/ 	.word	0x000000c0


	//   ....[1]....
        /*0030*/ 	.word	0x00001130


	//----- nvinfo : EIATTR_EXIT_INSTR_OFFSETS
	.align		4
.L_11:
        /*0034*/ 	.byte	0x04, 0x1c
        /*0036*/ 	.short	(.L_13 - .L_12)


	//   ....[0]....
.L_12:
        /*0038*/ 	.word	0x000004e0


	//   ....[1]....
        /*003c*/ 	.word	0x000010e0


	//   ....[2]....
        /*0040*/ 	.word	0x00001140


	//----- nvinfo : EIATTR_CRS_STACK_SIZE
	.align		4
.L_13:
        /*0044*/ 	.byte	0x04, 0x1e
        /*0046*/ 	.short	(.L_15 - .L_14)
.L_14:
        /*0048*/ 	.word	0x00000000


	//----- nvinfo : EIATTR_SW_WAR
	.align		4
.L_15:
        /*004c*/ 	.byte	0x04, 0x36
        /*004e*/ 	.short	(.L_17 - .L_16)
.L_16:
        /*0050*/ 	.word	0x00000008
.L_17:


//--------------------- .nv.callgraph             --------------------------
	.section	.nv.callgraph,"",@"SHT_CUDA_CALLGRAPH"
	.align	4
	.sectionentsize	8
	.align		4
        /*0000*/ 	.word	0x00000000
	.align		4
        /*0004*/ 	.word	0xffffffff
	.align		4
        /*0008*/ 	.word	index@(_Z10mallocTestv)
	.align		4
        /*000c*/ 	.word	index@(free)
	.align		4
        /*0010*/ 	.word	index@(_Z10mallocTestv)
	.align		4
        /*0014*/ 	.word	index@(malloc)
	.align		4
        /*0018*/ 	.word	0x00000000
	.align		4
        /*001c*/ 	.word	0xfffffffe
	.align		4
        /*0020*/ 	.word	0x00000000
	.align		4
        /*0024*/ 	.word	0xfffffffd
	.align		4
        /*0028*/ 	.word	0x00000000
	.align		4
        /*002c*/ 	.word	0xfffffffc


//--------------------- .nv.constant4             --------------------------
	.section	.nv.constant4,"a",@progbits
	.align	8
	.align		8
.nv.constant4:
        /*0000*/ 	.dword	malloc
	.align		8
        /*0008*/ 	.dword	free


//--------------------- .text._Z10mallocTestv     --------------------------
	.section	.text._Z10mallocTestv,"ax",@progbits
	.align	128
        .global         _Z10mallocTestv
        .type           _Z10mallocTestv,@function
        .size           _Z10mallocTestv,(.L_x_6 - _Z10mallocTestv)
        .other          _Z10mallocTestv,@"STO_CUDA_ENTRY STV_DEFAULT"
_Z10mallocTestv:
.text._Z10mallocTestv:
[----:B------:R-:W0:Y:S01]  /*0000*/  LDC R1, c[0x0][0x37c] ;  /* 0x0000df00ff017b82 */ /* 0x000e220000000800 */
[----:B------:R-:W1:Y:S01]  /*0010*/  S2R R2, SR_TID.X ;  /* 0x0000000000027919 */ /* 0x000e620000002100 */
[----:B------:R-:W2:Y:S01]  /*0020*/  LDCU.64 UR36, c[0x0][0x358] ;  /* 0x00006b00ff2477ac */ /* 0x000ea20008000a00 */
[----:B-1----:R-:W-:-:S13]  /*0030*/  ISETP.NE.AND P0, PT, R2, RZ, PT ;  /* 0x000000ff0200720c */ /* 0x002fda0003f05270 */
[----:B--2---:R-:W-:Y:S05]  /*0040*/  @P0 BRA `(.L_x_0) ;  /* 0x0000000400040947 */ /* 0x004fea0003800000 */
[----:B------:R-:W1:Y:S01]  /*0050*/  LDC R16, c[0x0][0x360] ;  /* 0x0000d800ff107b82 */ /* 0x000e620000000800 */
[----:B------:R-:W-:Y:S01]  /*0060*/  MOV R0, 0x0 ;  /* 0x0000000000007802 */ /* 0x000fe20000000f00 */
[----:B------:R-:W-:-:S06]  /*0070*/  HFMA2 R5, -RZ, RZ, 0, 0 ;  /* 0x00000000ff057431 */ /* 0x000fcc00000001ff */
[----:B------:R2:W3:Y:S01]  /*0080*/  LDC.64 R6, c[0x4][R0] ;  /* 0x0100000000067b82 */ /* 0x0004e20000000a00 */
[----:B-1----:R-:W-:-:S05]  /*0090*/  SHF.L.U32 R16, R16, 0x6, RZ ;  /* 0x0000000610107819 */ /* 0x002fca00000006ff */
[----:B--2---:R-:W-:-:S07]  /*00a0*/  IMAD.MOV.U32 R4, RZ, RZ, R16 ;  /* 0x000000ffff047224 */ /* 0x004fce00078e0010 */
[----:B------:R-:W-:-:S07]  /*00b0*/  LEPC R20, `(.L_x_1) ;  /* 0x000000001014794e */ /* 0x000fce0000000000 */
[----:B0--3--:R-:W-:Y:S05]  /*00c0*/  CALL.ABS.NOINC R6 ;  /* 0x0000000006007343 */ /* 0x009fea0003c00000 */
.L_x_1:
[----:B------:R-:W-:Y:S01]  /*00d0*/  ISETP.GT.U32.AND P0, PT, R16, RZ, PT ;  /* 0x000000ff1000720c */ /* 0x000fe20003f04070 */
[----:B------:R-:W0:Y:S01]  /*00e0*/  S2UR UR5, SR_CgaCtaId ;  /* 0x00000000000579c3 */ /* 0x000e220000008800 */
[----:B------:R-:W-:Y:S01]  /*00f0*/  CS2R R8, SRZ ;  /* 0x0000000000087805 */ /* 0x000fe2000001ff00 */
[----:B------:R-:W-:Y:S01]  /*0100*/  UMOV UR4, 0x400 ;  /* 0x0000040000047882 */ /* 0x000fe20000000000 */
[----:B------:R-:W-:Y:S01]  /*0110*/  ISETP.GT.U32.AND.EX P0, PT, RZ, RZ, PT, P0 ;  /* 0x000000ffff00720c */ /* 0x000fe20003f04100 */
[----:B------:R-:W-:-:S12]  /*0120*/  IMAD.MOV.U32 R7, RZ, RZ, R5 ;  /* 0x000000ffff077224 */ /* 0x000fd800078e0005 */
[----:B------:R-:W-:Y:S02]  /*0130*/  @!P0 IADD3 R0, P1, PT, R9, R4, RZ ;  /* 0x0000000409008210 */ /* 0x000fe40007f3e0ff */
[----:B------:R-:W-:Y:S02]  /*0140*/  @!P0 MOV R9, 0x1 ;  /* 0x0000000100098802 */ /* 0x000fe40000000f00 */
[----:B------:R-:W-:Y:S01]  /*0150*/  @!P0 IADD3.X R3, PT, PT, R8, R5, RZ, P1, !PT ;  /* 0x0000000508038210 */ /* 0x000fe20000ffe4ff */
[----:B------:R-:W-:Y:S01]  /*0160*/  @!P0 IMAD.MOV.U32 R8, RZ, RZ, RZ ;  /* 0x000000ffff088224 */ /* 0x000fe200078e00ff */
[CC--:B------:R-:W-:Y:S02]  /*0170*/  IADD3 R6, P3, PT, R16.reuse, -R9.reuse, RZ ;  /* 0x8000000910067210 */ /* 0x0c0fe40007f7e0ff */
[----:B------:R-:W-:Y:S01]  /*0180*/  ISETP.GT.U32.AND P2, PT, R16, R9, PT ;  /* 0x000000091000720c */ /* 0x000fe20003f44070 */
[----:B0-----:R-:W-:Y:S01]  /*0190*/  ULEA UR4, UR5, UR4, 0x18 ;  /* 0x0000000405047291 */ /* 0x001fe2000f8ec0ff */
[----:B------:R-:W-:-:S02]  /*01a0*/  ISETP.LE.U32.AND P1, PT, R6, 0x3, PT ;  /* 0x000000030600780c */ /* 0x000fc40003f23070 */
[-C--:B------:R-:W-:Y:S02]  /*01b0*/  ISETP.GT.U32.AND.EX P2, PT, RZ, R8.reuse, PT, P2 ;  /* 0x00000008ff00720c */ /* 0x080fe40003f44120 */
[----:B------:R-:W-:-:S04]  /*01c0*/  IADD3.X R6, PT, PT, RZ, ~R8, RZ, P3, !PT ;  /* 0x80000008ff067210 */ /* 0x000fc80001ffe4ff */
[----:B------:R-:W-:Y:S02]  /*01d0*/  ISETP.LE.U32.OR.EX P1, PT, R6, RZ, !P2, P1 ;  /* 0x000000ff0600720c */ /* 0x000fe40005723510 */
[----:B------:R-:W-:-:S05]  /*01e0*/  MOV R6, R4 ;  /* 0x0000000400067202 */ /* 0x000fca0000000f00 */
[----:B------:R0:W-:Y:S02]  /*01f0*/  STS.64 [UR4], R6 ;  /* 0x00000006ff007988 */ /* 0x0001e40008000a04 */
[----:B0-----:R-:W-:Y:S02]  /*0200*/  @!P0 MOV R6, R0 ;  /* 0x0000000000068202 */ /* 0x001fe40000000f00 */
[----:B------:R-:W-:-:S05]  /*0210*/  @!P0 MOV R7, R3 ;  /* 0x0000000300078202 */ /* 0x000fca0000000f00 */
[----:B------:R0:W-:Y:S01]  /*0220*/  @!P0 ST.E.U8 desc[UR36][R6.64], RZ ;  /* 0x000000ff06008985 */ /* 0x0001e2000c101124 */
[----:B------:R-:W-:Y:S05]  /*0230*/  @P1 BRA `(.L_x_2) ;  /* 0x0000000000401947 */ /* 0x000fea0003800000 */
[----:B------:R-:W-:Y:S01]  /*0240*/  IADD3 R0, P1, PT, R16, -0x3, RZ ;  /* 0xfffffffd10007810 */ /* 0x000fe20007f3e0ff */
[----:B------:R-:W-:Y:S01]  /*0250*/  BSSY.RECONVERGENT B0, `(.L_x_2) ;  /* 0x000000e000007945 */ /* 0x000fe20003800200 */
[----:B------:R-:W-:-:S03]  /*0260*/  PLOP3.LUT P0, PT, PT, PT, PT, 0x8, 0x80 ;  /* 0x000000000080781c */ /* 0x000fc60003f0e170 */
[----:B------:R-:W-:-:S10]  /*0270*/  IMAD.X R3, RZ, RZ, -0x1, P1 ;  /* 0xffffffffff037424 */ /* 0x000fd400008e06ff */
.L_x_3:
[C---:B01----:R-:W-:Y:S02]  /*0280*/  IADD3 R6, P1, PT, R9.reuse, R4, RZ ;  /* 0x0000000409067210 */ /* 0x043fe40007f3e0ff */
[----:B------:R-:W-:Y:S02]  /*0290*/  IADD3 R9, P2, PT, R9, 0x4, RZ ;  /* 0x0000000409097810 */ /* 0x000fe40007f5e0ff */
[----:B------:R-:W-:Y:S02]  /*02a0*/  IADD3.X R7, PT, PT, R8, R5, RZ, P1, !PT ;  /* 0x0000000508077210 */ /* 0x000fe40000ffe4ff */
[----:B------:R-:W-:Y:S02]  /*02b0*/  ISETP.GE.U32.AND P1, PT, R9, R0, PT ;  /* 0x000000000900720c */ /* 0x000fe40003f26070 */
[----:B------:R-:W-:Y:S01]  /*02c0*/  IADD3.X R8, PT, PT, RZ, R8, RZ, P2, !PT ;  /* 0x00000008ff087210 */ /* 0x000fe200017fe4ff */
[----:B------:R1:W-:Y:S03]  /*02d0*/  ST.E.U8 desc[UR36][R6.64], RZ ;  /* 0x000000ff06007985 */ /* 0x0003e6000c101124 */
[----:B------:R-:W-:Y:S01]  /*02e0*/  ISETP.GE.U32.AND.EX P1, PT, R8, R3, PT, P1 ;  /* 0x000000030800720c */ /* 0x000fe20003f26110 */
[----:B------:R1:W-:Y:S04]  /*02f0*/  ST.E.U8 desc[UR36][R6.64+0x1], RZ ;  /* 0x000001ff06007985 */ /* 0x0003e8000c101124 */
[----:B------:R1:W-:Y:S04]  /*0300*/  ST.E.U8 desc[UR36][R6.64+0x2], RZ ;  /* 0x000002ff06007985 */ /* 0x0003e8000c101124 */
[----:B------:R1:W-:Y:S04]  /*0310*/  ST.E.U8 desc[UR36][R6.64+0x3], RZ ;  /* 0x000003ff06007985 */ /* 0x0003e8000c101124 */
[----:B------:R-:W-:Y:S05]  /*0320*/  @!P1 BRA `(.L_x_3) ;  /* 0xfffffffc00d49947 */ /* 0x000fea000383ffff */
[----:B------:R-:W-:Y:S05]  /*0330*/  BSYNC.RECONVERGENT B0 ;  /* 0x0000000000007941 */ /* 0x000fea0003800200 */
.L_x_2:
[CC--:B------:R-:W-:Y:S02]  /*0340*/  IADD3 R0, P3, PT, R16.reuse, -R9.reuse, RZ ;  /* 0x8000000910007210 */ /* 0x0c0fe40007f7e0ff */
[----:B------:R-:W-:Y:S02]  /*0350*/  ISETP.GT.U32.AND P2, PT, R16, R9, PT ;  /* 0x000000091000720c */ /* 0x000fe40003f44070 */
[----:B------:R-:W-:Y:S01]  /*0360*/  ISETP.LE.U32.AND P1, PT, R0, 0x1, PT ;  /* 0x000000010000780c */ /* 0x000fe20003f23070 */
[----:B------:R-:W-:Y:S01]  /*0370*/  IMAD.X R0, RZ, RZ, ~R8, P3 ;  /* 0x000000ffff007224 */ /* 0x000fe200018e0e08 */
[----:B------:R-:W-:-:S04]  /*0380*/  ISETP.GT.U32.AND.EX P2, PT, RZ, R8, PT, P2 ;  /* 0x00000008ff00720c */ /* 0x000fc80003f44120 */
[----:B------:R-:W-:-:S13]  /*0390*/  ISETP.LE.U32.OR.EX P1, PT, R0, RZ, !P2, P1 ;  /* 0x000000ff0000720c */ /* 0x000fda0005723510 */
[C---:B01----:R-:W-:Y:S02]  /*03a0*/  @!P1 IADD3 R6, P2, PT, R9.reuse, R4, RZ ;  /* 0x0000000409069210 */ /* 0x043fe40007f5e0ff */
[----:B------:R-:W-:Y:S02]  /*03b0*/  @!P1 IADD3 R9, P3, PT, R9, 0x2, RZ ;  /* 0x0000000209099810 */ /* 0x000fe40007f7e0ff */
[----:B------:R-:W-:Y:S02]  /*03c0*/  @!P1 IADD3.X R7, PT, PT, R8, R5, RZ, P2, !PT ;  /* 0x0000000508079210 */ /* 0x000fe400017fe4ff */
[----:B------:R-:W-:Y:S02]  /*03d0*/  @!P1 PLOP3.LUT P0, PT, PT, PT, PT, 0x8, 0x80 ;  /* 0x000000000080981c */ /* 0x000fe40003f0e170 */
[----:B------:R-:W-:Y:S01]  /*03e0*/  ISETP.LT.U32.AND P2, PT, R9, R16, PT ;  /* 0x000000100900720c */ /* 0x000fe20003f41070 */
[----:B------:R1:W-:Y:S01]  /*03f0*/  @!P1 ST.E.U8 desc[UR36][R6.64], RZ ;  /* 0x000000ff06009985 */ /* 0x0003e2000c101124 */
[----:B------:R-:W-:-:S03]  /*0400*/  @!P1 IADD3.X R8, PT, PT, RZ, R8, RZ, P3, !PT ;  /* 0x00000008ff089210 */ /* 0x000fc60001ffe4ff */
[----:B------:R1:W-:Y:S01]  /*0410*/  @!P1 ST.E.U8 desc[UR36][R6.64+0x1], RZ ;  /* 0x000001ff06009985 */ /* 0x0003e2000c101124 */
[----:B------:R-:W-:-:S13]  /*0420*/  ISETP.LT.U32.OR.EX P0, PT, R8, RZ, P0, P2 ;  /* 0x000000ff0800720c */ /* 0x000fda0000701520 */
[----:B------:R-:W-:-:S05]  /*0430*/  @P0 IADD3 R4, P2, PT, R9, R4, RZ ;  /* 0x0000000409040210 */ /* 0x000fca0007f5e0ff */
[----:B------:R-:W-:-:S05]  /*0440*/  @P0 IMAD.X R5, R8, 0x1, R5, P2 ;  /* 0x0000000108050824 */ /* 0x000fca00010e0605 */
[----:B------:R1:W-:Y:S03]  /*0450*/  @P0 ST.E.U8 desc[UR36][R4.64], RZ ;  /* 0x000000ff04000985 */ /* 0x0003e6000c101124 */
.L_x_0:
[----:B------:R-:W-:Y:S05]  /*0460*/  WARPSYNC.ALL ;  /* 0x0000000000007948 */ /* 0x000fea0003800000 */
[----:B------:R-:W2:Y:S08]  /*0470*/  S2UR UR5, SR_CgaCtaId ;  /* 0x00000000000579c3 */ /* 0x000eb00000008800 */
[----:B------:R-:W-:Y:S06]  /*0480*/  BAR.SYNC.DEFER_BLOCKING 0x0 ;  /* 0x0000000000007b1d */ /* 0x000fec0000010000 */
[----:B------:R-:W-:-:S02]  /*0490*/  UMOV UR4, 0x400 ;  /* 0x0000040000047882 */ /* 0x000fc40000000000 */
[----:B--2---:R-:W-:-:S09]  /*04a0*/  ULEA UR4, UR5, UR4, 0x18 ;  /* 0x0000000405047291 */ /* 0x004fd2000f8ec0ff */
[----:B------:R-:W2:Y:S02]  /*04b0*/  LDS.64 R16, [UR4] ;  /* 0x00000004ff107984 */ /* 0x000ea40008000a00 */
[----:B--2---:R-:W-:-:S04]  /*04c0*/  ISETP.NE.U32.AND P0, PT, R16, RZ, PT ;  /* 0x000000ff1000720c */ /* 0x004fc80003f05070 */
[----:B------:R-:W-:-:S13]  /*04d0*/  ISETP.NE.AND.EX P0, PT, R17, RZ, PT, P0 ;  /* 0x000000ff1100720c */ /* 0x000fda0003f05300 */
[----:B------:R-:W-:Y:S05]  /*04e0*/  @!P0 EXIT ;  /* 0x000000000000894d */ /* 0x000fea0003800000 */
[----:B-1----:R-:W1:Y:S01]  /*04f0*/  LDC R5, c[0x0][0x360] ;  /* 0x0000d800ff057b82 */ /* 0x002e620000000800 */
[C---:B------:R-:W-:Y:S01]  /*0500*/  IMAD.WIDE.U32 R14, R2.reuse, 0x4, R16 ;  /* 0x00000004020e7825 */ /* 0x040fe200078e0010 */
[----:B------:R-:W-:-:S04]  /*0510*/  ISETP.NE.AND P0, PT, R2, RZ, PT ;  /* 0x000000ff0200720c */ /* 0x000fc80003f05270 */
[----:B------:R-:W-:Y:S01]  /*0520*/  ST.E desc[UR36][R14.64], R2 ;  /* 0x000000020e007985 */ /* 0x000fe2000c101924 */
[C---:B-1----:R-:W-:Y:S01]  /*0530*/  IADD3 R0, PT, PT, R5.reuse, R5, R2 ;  /* 0x0000000505007210 */ /* 0x042fe20007ffe002 */
[----:B------:R-:W-:-:S03]  /*0540*/  IMAD.WIDE R18, R5, 0x4, R14 ;  /* 0x0000000405127825 */ /* 0x000fc600078e020e */
[C---:B------:R-:W-:Y:S02]  /*0550*/  IADD3 R0, PT, PT, R5.reuse, R0, R5 ;  /* 0x0000000005007210 */ /* 0x040fe40007ffe005 */
[----:B------:R1:W-:Y:S01]  /*0560*/  ST.E desc[UR36][R18.64], R2 ;  /* 0x0000000212007985 */ /* 0x0003e2000c101924 */
[C---:B------:R-:W-:Y:S01]  /*0570*/  IMAD.WIDE R20, R5.reuse, 0x4, R18 ;  /* 0x0000000405147825 */ /* 0x040fe200078e0212 */
[----:B------:R-:W-:-:S04]  /*0580*/  IADD3 R12, PT, PT, R5, R0, R5 ;  /* 0x00000000050c7210 */ /* 0x000fc80007ffe005 */
[CC--:B------:R-:W-:Y:S01]  /*0590*/  IADD3 R3, PT, PT, R12.reuse, R5.reuse, RZ ;  /* 0x000000050c037210 */ /* 0x0c0fe20007ffe0ff */
[----:B------:R-:W-:Y:S01]  /*05a0*/  IMAD.WIDE R22, R5, 0x4, R20 ;  /* 0x0000000405167825 */ /* 0x000fe200078e0214 */
[----:B------:R-:W-:Y:S02]  /*05b0*/  ST.E desc[UR36][R20.64], R2 ;  /* 0x0000000214007985 */ /* 0x000fe4000c101924 */
[----:B------:R-:W-:Y:S01]  /*05c0*/  IADD3 R10, PT, PT, R3, R5, RZ ;  /* 0x00000005030a7210 */ /* 0x000fe20007ffe0ff */
[----:B-1----:R-:W-:Y:S01]  /*05d0*/  IMAD.WIDE.U32 R18, R12, 0x4, R16 ;  /* 0x000000040c127825 */ /* 0x002fe200078e0010 */
[----:B------:R1:W-:Y:S03]  /*05e0*/  ST.E desc[UR36][R22.64], R2 ;  /* 0x0000000216007985 */ /* 0x0003e6000c101924 */
[----:B------:R-:W-:Y:S02]  /*05f0*/  IMAD.IADD R29, R10, 0x1, R5 ;  /* 0x000000010a1d7824 */ /* 0x000fe400078e0205 */
[----:B------:R-:W-:-:S03]  /*0600*/  IMAD.WIDE R24, R5, 0x4, R22 ;  /* 0x0000000405187825 */ /* 0x000fc600078e0216 */
[-C--:B------:R-:W-:Y:S02]  /*0610*/  IADD3 R9, PT, PT, R29, R5.reuse, RZ ;  /* 0x000000051d097210 */ /* 0x080fe40007ffe0ff */
[----:B------:R2:W-:Y:S01]  /*0620*/  ST.E desc[UR36][R24.64], R2 ;  /* 0x0000000218007985 */ /* 0x0005e2000c101924 */
[----:B------:R-:W-:Y:S01]  /*0630*/  IMAD.WIDE R26, R5, 0x4, R24 ;  /* 0x00000004051a7825 */ /* 0x000fe200078e0218 */
[----:B------:R-:W-:-:S03]  /*0640*/  IADD3 R4, PT, PT, R9, R5, RZ ;  /* 0x0000000509047210 */ /* 0x000fc60007ffe0ff */
[----:B-1----:R-:W-:Y:S01]  /*0650*/  IMAD.WIDE.U32 R22, R3, 0x4, R16 ;  /* 0x0000000403167825 */ /* 0x002fe200078e0010 */
[----:B------:R1:W-:Y:S03]  /*0660*/  ST.E desc[UR36][R26.64], R2 ;  /* 0x000000021a007985 */ /* 0x0003e6000c101924 */
[----:B------:R-:W-:Y:S01]  /*0670*/  IMAD.IADD R28, R4, 0x1, R5 ;  /* 0x00000001041c7824 */ /* 0x000fe200078e0205 */
[----:B------:R3:W-:Y:S01]  /*0680*/  ST.E desc[UR36][R18.64], R2 ;  /* 0x0000000212007985 */ /* 0x0007e2000c101924 */
[----:B--2---:R-:W-:-:S03]  /*0690*/  IMAD.WIDE.U32 R24, R29, 0x4, R16 ;  /* 0x000000041d187825 */ /* 0x004fc600078e0010 */
[CC--:B------:R-:W-:Y:S01]  /*06a0*/  IADD3 R8, PT, PT, R28.reuse, R5.reuse, RZ ;  /* 0x000000051c087210 */ /* 0x0c0fe20007ffe0ff */
[----:B------:R-:W-:Y:S01]  /*06b0*/  ST.E desc[UR36][R22.64], R2 ;  /* 0x0000000216007985 */ /* 0x000fe2000c101924 */
[--C-:B------:R-:W-:Y:S02]  /*06c0*/  IMAD.WIDE.U32 R28, R28, 0x4, R16.reuse ;  /* 0x000000041c1c7825 */ /* 0x100fe400078e0010 */
[----:B------:R-:W-:Y:S02]  /*06d0*/  IADD3 R11, PT, PT, R8, R5, RZ ;  /* 0x00000005080b7210 */ /* 0x000fe40007ffe0ff */
[----:B-1----:R-:W-:-:S04]  /*06e0*/  IMAD.WIDE.U32 R26, R9, 0x4, R16 ;  /* 0x00000004091a7825 */ /* 0x002fc800078e0010 */
[----:B------:R-:W-:Y:S02]  /*06f0*/  IMAD.IADD R7, R11, 0x1, R5 ;  /* 0x000000010b077824 */ /* 0x000fe400078e0205 */
[----:B---3--:R-:W-:-:S03]  /*0700*/  IMAD.WIDE.U32 R18, R10, 0x4, R16 ;  /* 0x000000040a127825 */ /* 0x008fc600078e0010 */
[-C--:B------:R-:W-:Y:S01]  /*0710*/  IADD3 R13, PT, PT, R7, R5.reuse, RZ ;  /* 0x00000005070d7210 */ /* 0x080fe20007ffe0ff */
[----:B------:R-:W-:Y:S01]  /*0720*/  IMAD.WIDE.U32 R8, R8, 0x4, R16 ;  /* 0x0000000408087825 */ /* 0x000fe200078e0010 */
[----:B------:R1:W-:Y:S02]  /*0730*/  ST.E desc[UR36][R18.64], R2 ;  /* 0x0000000212007985 */ /* 0x0003e4000c101924 */
[-C--:B------:R-:W-:Y:S02]  /*0740*/  IADD3 R0, PT, PT, R13, R5.reuse, RZ ;  /* 0x000000050d007210 */ /* 0x080fe40007ffe0ff */
[----:B------:R2:W-:Y:S03]  /*0750*/  ST.E desc[UR36][R24.64], R2 ;  /* 0x0000000218007985 */ /* 0x0005e6000c101924 */
[----:B------:R-:W-:Y:S01]  /*0760*/  IMAD.IADD R6, R0, 0x1, R5 ;  /* 0x0000000100067824 */ /* 0x000fe200078e0205 */
[----:B------:R3:W-:Y:S04]  /*0770*/  ST.E desc[UR36][R26.64], R2 ;  /* 0x000000021a007985 */ /* 0x0007e8000c101924 */
[----:B------:R-:W-:Y:S01]  /*0780*/  IADD3 R14, PT, PT, R6, R5, RZ ;  /* 0x00000005060e7210 */ /* 0x000fe20007ffe0ff */
[----:B-1----:R-:W-:-:S03]  /*0790*/  IMAD.WIDE.U32 R18, R4, 0x4, R16 ;  /* 0x0000000404127825 */ /* 0x002fc600078e0010 */
[----:B------:R-:W-:Y:S01]  /*07a0*/  IADD3 R15, PT, PT, R14, R5, RZ ;  /* 0x000000050e0f7210 */ /* 0x000fe20007ffe0ff */
[----:B--2---:R-:W-:Y:S01]  /*07b0*/  IMAD.WIDE.U32 R24, R11, 0x4, R16 ;  /* 0x000000040b187825 */ /* 0x004fe200078e0010 */
[----:B------:R-:W-:Y:S03]  /*07c0*/  ST.E desc[UR36][R18.64], R2 ;  /* 0x0000000212007985 */ /* 0x000fe6000c101924 */
[----:B------:R-:W-:Y:S01]  /*07d0*/  IMAD.IADD R20, R15, 0x1, R5 ;  /* 0x000000010f147824 */ /* 0x000fe200078e0205 */
[----:B------:R1:W-:Y:S01]  /*07e0*/  ST.E desc[UR36][R28.64], R2 ;  /* 0x000000021c007985 */ /* 0x0003e2000c101924 */
[----:B---3--:R-:W-:-:S03]  /*07f0*/  IMAD.WIDE.U32 R26, R7, 0x4, R16 ;  /* 0x00000004071a7825 */ /* 0x008fc600078e0010 */
[-C--:B------:R-:W-:Y:S01]  /*0800*/  IADD3 R21, PT, PT, R20, R5.reuse, RZ ;  /* 0x0000000514157210 */ /* 0x080fe20007ffe0ff */
[----:B------:R2:W-:Y:S01]  /*0810*/  ST.E desc[UR36][R8.64], R2 ;  /* 0x0000000208007985 */ /* 0x0005e2000c101924 */
[--C-:B------:R-:W-:Y:S02]  /*0820*/  IMAD.WIDE.U32 R6, R6, 0x4, R16.reuse ;  /* 0x0000000406067825 */ /* 0x100fe400078e0010 */
[----:B------:R-:W-:Y:S01]  /*0830*/  IADD3 R12, PT, PT, R21, R5, RZ ;  /* 0x00000005150c7210 */ /* 0x000fe20007ffe0ff */
[----:B------:R-:W-:Y:S01]  /*0840*/  ST.E desc[UR36][R24.64], R2 ;  /* 0x0000000218007985 */ /* 0x000fe2000c101924 */
[----:B-1----:R-:W-:-:S03]  /*0850*/  IMAD.WIDE.U32 R28, R0, 0x4, R16 ;  /* 0x00000004001c7825 */ /* 0x002fc600078e0010 */
[----:B------:R1:W-:Y:S01]  /*0860*/  ST.E desc[UR36][R26.64], R2 ;  /* 0x000000021a007985 */ /* 0x0003e2000c101924 */
[----:B------:R-:W-:Y:S02]  /*0870*/  IMAD.IADD R3, R12, 0x1, R5 ;  /* 0x000000010c037824 */ /* 0x000fe400078e0205 */
[----:B--2---:R-:W-:-:S03]  /*0880*/  IMAD.WIDE.U32 R8, R13, 0x4, R16 ;  /* 0x000000040d087825 */ /* 0x004fc600078e0010 */
[-C--:B------:R-:W-:Y:S02]  /*0890*/  IADD3 R10, PT, PT, R3, R5.reuse, RZ ;  /* 0x00000005030a7210 */ /* 0x080fe40007ffe0ff */
[----:B------:R2:W-:Y:S02]  /*08a0*/  ST.E desc[UR36][R8.64], R2 ;  /* 0x0000000208007985 */ /* 0x0005e4000c101924 */
[----:B------:R-:W-:Y:S01]  /*08b0*/  IADD3 R22, PT, PT, R10, R5, RZ ;  /* 0x000000050a167210 */ /* 0x000fe20007ffe0ff */
[----:B-1----:R-:W-:Y:S01]  /*08c0*/  IMAD.WIDE.U32 R26, R20, 0x4, R16 ;  /* 0x00000004141a7825 */ /* 0x002fe200078e0010 */
[----:B------:R1:W-:Y:S03]  /*08d0*/  ST.E desc[UR36][R28.64], R2 ;  /* 0x000000021c007985 */ /* 0x0003e6000c101924 */
[----:B------:R-:W-:Y:S01]  /*08e0*/  IMAD.IADD R23, R22, 0x1, R5 ;  /* 0x0000000116177824 */ /* 0x000fe200078e0205 */
[----:B------:R-:W-:Y:S01]  /*08f0*/  ST.E desc[UR36][R6.64], R2 ;  /* 0x0000000206007985 */ /* 0x000fe2000c101924 */
[----:B------:R-:W-:-:S03]  /*0900*/  IMAD.WIDE.U32 R20, R21, 0x4, R16 ;  /* 0x0000000415147825 */ /* 0x000fc600078e0010 */
[----:B------:R-:W-:Y:S01]  /*0910*/  IADD3 R4, PT, PT, R23, R5, RZ ;  /* 0x0000000517047210 */ /* 0x000fe20007ffe0ff */
[----:B--2---:R-:W-:-:S03]  /*0920*/  IMAD.WIDE.U32 R8, R14, 0x4, R16 ;  /* 0x000000040e087825 */ /* 0x004fc600078e0010 */
[----:B------:R-:W-:Y:S01]  /*0930*/  IADD3 R18, PT, PT, R4, R5, RZ ;  /* 0x0000000504127210 */ /* 0x000fe20007ffe0ff */
[----:B------:R-:W-:Y:S01]  /*0940*/  IMAD.WIDE.U32 R14, R15, 0x4, R16 ;  /* 0x000000040f0e7825 */ /* 0x000fe200078e0010 */
[----:B------:R2:W-:Y:S03]  /*0950*/  ST.E desc[UR36][R8.64], R2 ;  /* 0x0000000208007985 */ /* 0x0005e6000c101924 */
[----:B------:R-:W-:Y:S01]  /*0960*/  IMAD.IADD R19, R18, 0x1, R5 ;  /* 0x0000000112137824 */ /* 0x000fe200078e0205 */
[----:B------:R3:W-:Y:S01]  /*0970*/  ST.E desc[UR36][R14.64], R2 ;  /* 0x000000020e007985 */ /* 0x0007e2000c101924 */
[----:B-1----:R-:W-:-:S03]  /*0980*/  IMAD.WIDE.U32 R28, R12, 0x4, R16 ;  /* 0x000000040c1c7825 */ /* 0x002fc600078e0010 */
[-C--:B------:R-:W-:Y:S01]  /*0990*/  IADD3 R11, PT, PT, R19, R5.reuse, RZ ;  /* 0x00000005130b7210 */ /* 0x080fe20007ffe0ff */
[----:B------:R-:W-:Y:S03]  /*09a0*/  ST.E desc[UR36][R26.64], R2 ;  /* 0x000000021a007985 */ /* 0x000fe6000c101924 */
[----:B------:R-:W-:Y:S01]  /*09b0*/  IADD3 R24, PT, PT, R11, R5, RZ ;  /* 0x000000050b187210 */ /* 0x000fe20007ffe0ff */
[----:B--2---:R-:W-:Y:S01]  /*09c0*/  IMAD.WIDE.U32 R8, R3, 0x4, R16 ;  /* 0x0000000403087825 */ /* 0x004fe200078e0010 */
[----:B------:R1:W-:Y:S03]  /*09d0*/  ST.E desc[UR36][R20.64], R2 ;  /* 0x0000000214007985 */ /* 0x0003e6000c101924 */
[----:B------:R-:W-:Y:S01]  /*09e0*/  IMAD.IADD R13, R24, 0x1, R5 ;  /* 0x00000001180d7824 */ /* 0x000fe200078e0205 */
[----:B------:R-:W-:Y:S01]  /*09f0*/  ST.E desc[UR36][R28.64], R2 ;  /* 0x000000021c007985 */ /* 0x000fe2000c101924 */
[----:B---3--:R-:W-:-:S03]  /*0a00*/  IMAD.WIDE.U32 R14, R10, 0x4, R16 ;  /* 0x000000040a0e7825 */ /* 0x008fc600078e0010 */
[-C--:B------:R-:W-:Y:S01]  /*0a10*/  IADD3 R0, PT, PT, R13, R5.reuse, RZ ;  /* 0x000000050d007210 */ /* 0x080fe20007ffe0ff */
[----:B------:R2:W-:Y:S03]  /*0a20*/  ST.E desc[UR36][R8.64], R2 ;  /* 0x0000000208007985 */ /* 0x0005e6000c101924 */
[----:B------:R-:W-:Y:S01]  /*0a30*/  IADD3 R25, PT, PT, R0, R5, RZ ;  /* 0x0000000500197210 */ /* 0x000fe20007ffe0ff */
[----:B-1----:R-:W-:Y:S01]  /*0a40*/  IMAD.WIDE.U32 R20, R22, 0x4, R16 ;  /* 0x0000000416147825 */ /* 0x002fe200078e0010 */
[----:B------:R-:W-:Y:S03]  /*0a50*/  ST.E desc[UR36][R14.64], R2 ;  /* 0x000000020e007985 */ /* 0x000fe6000c101924 */
[----:B------:R-:W-:Y:S01]  /*0a60*/  IMAD.IADD R6, R25, 0x1, R5 ;  /* 0x0000000119067824 */ /* 0x000fe200078e0205 */
[----:B------:R-:W-:Y:S01]  /*0a70*/  ST.E desc[UR36][R20.64], R2 ;  /* 0x0000000214007985 */ /* 0x000fe2000c101924 */
[----:B------:R-:W-:-:S03]  /*0a80*/  IMAD.WIDE.U32 R22, R23, 0x4, R16 ;  /* 0x0000000417167825 */ /* 0x000fc600078e0010 */
[-C--:B------:R-:W-:Y:S01]  /*0a90*/  IADD3 R7, PT, PT, R6, R5.reuse, RZ ;  /* 0x0000000506077210 */ /* 0x080fe20007ffe0ff */
[--C-:B--2---:R-:W-:Y:S01]  /*0aa0*/  IMAD.WIDE.U32 R8, R4, 0x4, R16.reuse ;  /* 0x0000000404087825 */ /* 0x104fe200078e0010 */
[----:B------:R1:W-:Y:S02]  /*0ab0*/  ST.E desc[UR36][R22.64], R2 ;  /* 0x0000000216007985 */ /* 0x0003e4000c101924 */
[----:B------:R-:W-:Y:S01]  /*0ac0*/  IADD3 R26, PT, PT, R7, R5, RZ ;  /* 0x00000005071a7210 */ /* 0x000fe20007ffe0ff */
[----:B------:R-:W-:Y:S01]  /*0ad0*/  IMAD.WIDE.U32 R28, R18, 0x4, R16 ;  /* 0x00000004121c7825 */ /* 0x000fe200078e0010 */
[----:B------:R2:W-:Y:S03]  /*0ae0*/  ST.E desc[UR36][R8.64], R2 ;  /* 0x0000000208007985 */ /* 0x0005e6000c101924 */
[----:B------:R-:W-:Y:S01]  /*0af0*/  IMAD.IADD R12, R26, 0x1, R5 ;  /* 0x000000011a0c7824 */ /* 0x000fe200078e0205 */
[----:B------:R3:W-:Y:S01]  /*0b00*/  ST.E desc[UR36][R28.64], R2 ;  /* 0x000000021c007985 */ /* 0x0007e2000c101924 */
[----:B------:R-:W-:-:S03]  /*0b10*/  IMAD.WIDE.U32 R18, R19, 0x4, R16 ;  /* 0x0000000413127825 */ /* 0x000fc600078e0010 */
[-C--:B------:R-:W-:Y:S01]  /*0b20*/  IADD3 R3, PT, PT, R12, R5.reuse, RZ ;  /* 0x000000050c037210 */ /* 0x080fe20007ffe0ff */
[--C-:B-1----:R-:W-:Y:S01]  /*0b30*/  IMAD.WIDE.U32 R22, R0, 0x4, R16.reuse ;  /* 0x0000000400167825 */ /* 0x102fe200078e0010 */
[----:B------:R-:W-:Y:S02]  /*0b40*/  ST.E desc[UR36][R18.64], R2 ;  /* 0x0000000212007985 */ /* 0x000fe4000c101924 */
[----:B------:R-:W-:Y:S01]  /*0b50*/  IADD3 R10, PT, PT, R3, R5, RZ ;  /* 0x00000005030a7210 */ /* 0x000fe20007ffe0ff */
[----:B--2---:R-:W-:-:S04]  /*0b60*/  IMAD.WIDE.U32 R8, R11, 0x4, R16 ;  /* 0x000000040b087825 */ /* 0x004fc800078e0010 */
[----:B------:R-:W-:Y:S01]  /*0b70*/  IMAD.IADD R4, R10, 0x1, R5 ;  /* 0x000000010a047824 */ /* 0x000fe200078e0205 */
[----:B------:R1:W-:Y:S01]  /*0b80*/  ST.E desc[UR36][R8.64], R2 ;  /* 0x0000000208007985 */ /* 0x0003e2000c101924 */
[----:B------:R-:W-:-:S03]  /*0b90*/  IMAD.WIDE.U32 R14, R24, 0x4, R16 ;  /* 0x00000004180e7825 */ /* 0x000fc600078e0010 */
[-C--:B------:R-:W-:Y:S01]  /*0ba0*/  IADD3 R27, PT, PT, R4, R5.reuse, RZ ;  /* 0x00000005041b7210 */ /* 0x080fe20007ffe0ff */
[--C-:B------:R-:W-:Y:S01]  /*0bb0*/  IMAD.WIDE.U32 R20, R13, 0x4, R16.reuse ;  /* 0x000000040d147825 */ /* 0x100fe200078e0010 */
[----:B------:R2:W-:Y:S02]  /*0bc0*/  ST.E desc[UR36][R14.64], R2 ;  /* 0x000000020e007985 */ /* 0x0005e4000c101924 */
[----:B------:R-:W-:Y:S01]  /*0bd0*/  IADD3 R11, PT, PT, R27, R5, RZ ;  /* 0x000000051b0b7210 */ /* 0x000fe20007ffe0ff */
[----:B------:R-:W-:Y:S01]  /*0be0*/  IMAD.WIDE.U32 R24, R25, 0x4, R16 ;  /* 0x0000000419187825 */ /* 0x000fe200078e0010 */
[----:B------:R4:W-:Y:S03]  /*0bf0*/  ST.E desc[UR36][R20.64], R2 ;  /* 0x0000000214007985 */ /* 0x0009e6000c101924 */
[----:B---3--:R-:W-:Y:S01]  /*0c00*/  IMAD.IADD R28, R11, 0x1, R5 ;  /* 0x000000010b1c7824 */ /* 0x008fe200078e0205 */
[----:B------:R-:W-:Y:S01]  /*0c10*/  ST.E desc[UR36][R22.64], R2 ;  /* 0x0000000216007985 */ /* 0x000fe2000c101924 */
[----:B-1----:R-:W-:-:S03]  /*0c20*/  IMAD.WIDE.U32 R8, R26, 0x4, R16 ;  /* 0x000000041a087825 */ /* 0x002fc600078e0010 */
[-C--:B------:R-:W-:Y:S01]  /*0c30*/  IADD3 R0, PT, PT, R28, R5.reuse, RZ ;  /* 0x000000051c007210 */ /* 0x080fe20007ffe0ff */
[--C-:B--2---:R-:W-:Y:S01]  /*0c40*/  IMAD.WIDE.U32 R14, R3, 0x4, R16.reuse ;  /* 0x00000004030e7825 */ /* 0x104fe200078e0010 */
[----:B------:R1:W-:Y:S02]  /*0c50*/  ST.E desc[UR36][R24.64], R2 ;  /* 0x0000000218007985 */ /* 0x0003e4000c101924 */
[----:B------:R-:W-:Y:S01]  /*0c60*/  IADD3 R29, PT, PT, R0, R5, RZ ;  /* 0x00000005001d7210 */ /* 0x000fe20007ffe0ff */
[----:B------:R-:W-:-:S04]  /*0c70*/  IMAD.WIDE.U32 R18, R6, 0x4, R16 ;  /* 0x0000000406127825 */ /* 0x000fc800078e0010 */
[----:B----4-:R-:W-:Y:S01]  /*0c80*/  IMAD.IADD R20, R29, 0x1, R5 ;  /* 0x000000011d147824 */ /* 0x010fe200078e0205 */
[----:B------:R-:W-:Y:S01]  /*0c90*/  ST.E desc[UR36][R18.64], R2 ;  /* 0x0000000212007985 */ /* 0x000fe2000c101924 */
[----:B------:R-:W-:-:S03]  /*0ca0*/  IMAD.WIDE.U32 R6, R7, 0x4, R16 ;  /* 0x0000000407067825 */ /* 0x000fc600078e0010 */
[-C--:B------:R-:W-:Y:S01]  /*0cb0*/  IADD3 R26, PT, PT, R20, R5.reuse, RZ ;  /* 0x00000005141a7210 */ /* 0x080fe20007ffe0ff */
[--C-:B-1----:R-:W-:Y:S01]  /*0cc0*/  IMAD.WIDE.U32 R24, R4, 0x4, R16.reuse ;  /* 0x0000000404187825 */ /* 0x102fe200078e0010 */
[----:B------:R1:W-:Y:S02]  /*0cd0*/  ST.E desc[UR36][R6.64], R2 ;  /* 0x0000000206007985 */ /* 0x0003e4000c101924 */
[----:B------:R-:W-:Y:S01]  /*0ce0*/  IADD3 R3, PT, PT, R26, R5, RZ ;  /* 0x000000051a037210 */ /* 0x000fe20007ffe0ff */
[----:B------:R-:W-:Y:S01]  /*0cf0*/  IMAD.WIDE.U32 R22, R10, 0x4, R16 ;  /* 0x000000040a167825 */ /* 0x000fe200078e0010 */
[----:B------:R2:W-:Y:S03]  /*0d00*/  ST.E desc[UR36][R8.64], R2 ;  /* 0x0000000208007985 */ /* 0x0005e6000c101924 */
[----:B------:R-:W-:Y:S02]  /*0d10*/  IMAD.IADD R4, R3, 0x1, R5 ;  /* 0x0000000103047824 */ /* 0x000fe400078e0205 */
[----:B------:R-:W-:-:S03]  /*0d20*/  IMAD.WIDE.U32 R12, R12, 0x4, R16 ;  /* 0x000000040c0c7825 */ /* 0x000fc600078e0010 */
[-C--:B------:R-:W-:Y:S01]  /*0d30*/  IADD3 R10, PT, PT, R4, R5.reuse, RZ ;  /* 0x00000005040a7210 */ /* 0x080fe20007ffe0ff */
[--C-:B-1----:R-:W-:Y:S01]  /*0d40*/  IMAD.WIDE.U32 R6, R11, 0x4, R16.reuse ;  /* 0x000000040b067825 */ /* 0x102fe200078e0010 */
[----:B------:R1:W-:Y:S02]  /*0d50*/  ST.E desc[UR36][R12.64], R2 ;  /* 0x000000020c007985 */ /* 0x0003e4000c101924 */
[----:B------:R-:W-:Y:S01]  /*0d60*/  IADD3 R11, PT, PT, R10, R5, RZ ;  /* 0x000000050a0b7210 */ /* 0x000fe20007ffe0ff */
[--C-:B------:R-:W-:Y:S01]  /*0d70*/  IMAD.WIDE.U32 R18, R27, 0x4, R16.reuse ;  /* 0x000000041b127825 */ /* 0x100fe200078e0010 */
[----:B------:R3:W-:Y:S03]  /*0d80*/  ST.E desc[UR36][R14.64], R2 ;  /* 0x000000020e007985 */ /* 0x0007e6000c101924 */
[--C-:B--2---:R-:W-:Y:S01]  /*0d90*/  IMAD.WIDE.U32 R8, R28, 0x4, R16.reuse ;  /* 0x000000041c087825 */ /* 0x104fe200078e0010 */
[----:B------:R2:W-:Y:S03]  /*0da0*/  ST.E desc[UR36][R22.64], R2 ;  /* 0x0000000216007985 */ /* 0x0005e6000c101924 */
[--C-:B------:R-:W-:Y:S01]  /*0db0*/  IMAD.WIDE.U32 R20, R20, 0x4, R16.reuse ;  /* 0x0000000414147825 */ /* 0x100fe200078e0010 */
[----:B------:R4:W-:Y:S03]  /*0dc0*/  ST.E desc[UR36][R24.64], R2 ;  /* 0x0000000218007985 */ /* 0x0009e6000c101924 */
[----:B-1----:R-:W-:Y:S01]  /*0dd0*/  IMAD.WIDE.U32 R12, R0, 0x4, R16 ;  /* 0x00000004000c7825 */ /* 0x002fe200078e0010 */
[----:B------:R1:W-:Y:S03]  /*0de0*/  ST.E desc[UR36][R18.64], R2 ;  /* 0x0000000212007985 */ /* 0x0003e6000c101924 */
[----:B------:R-:W-:Y:S01]  /*0df0*/  IMAD.IADD R0, R11, 0x1, R5 ;  /* 0x000000010b007824 */ /* 0x000fe200078e0205 */
[----:B------:R5:W-:Y:S01]  /*0e00*/  ST.E desc[UR36][R6.64], R2 ;  /* 0x0000000206007985 */ /* 0x000be2000c101924 */
[----:B---3--:R-:W-:-:S03]  /*0e10*/  IMAD.WIDE.U32 R14, R29, 0x4, R16 ;  /* 0x000000041d0e7825 */ /* 0x008fc600078e0010 */
[-C--:B--2---:R-:W-:Y:S01]  /*0e20*/  IADD3 R22, PT, PT, R0, R5.reuse, RZ ;  /* 0x0000000500167210 */ /* 0x084fe20007ffe0ff */
[--C-:B----4-:R-:W-:Y:S01]  /*0e30*/  IMAD.WIDE.U32 R24, R3, 0x4, R16.reuse ;  /* 0x0000000403187825 */ /* 0x110fe200078e0010 */
[----:B------:R2:W-:Y:S02]  /*0e40*/  ST.E desc[UR36][R8.64], R2 ;  /* 0x0000000208007985 */ /* 0x0005e4000c101924 */
[----:B-1----:R-:W-:Y:S01]  /*0e50*/  IADD3 R18, PT, PT, R22, R5, RZ ;  /* 0x0000000516127210 */ /* 0x002fe20007ffe0ff */
[----:B------:R-:W-:Y:S01]  /*0e60*/  IMAD.WIDE.U32 R26, R26, 0x4, R16 ;  /* 0x000000041a1a7825 */ /* 0x000fe200078e0010 */
[----:B------:R1:W-:Y:S03]  /*0e70*/  ST.E desc[UR36][R12.64], R2 ;  /* 0x000000020c007985 */ /* 0x0003e6000c101924 */
[----:B------:R-:W-:Y:S01]  /*0e80*/  IMAD.IADD R3, R18, 0x1, R5 ;  /* 0x0000000112037824 */ /* 0x000fe200078e0205 */
[----:B------:R-:W-:Y:S01]  /*0e90*/  ST.E desc[UR36][R14.64], R2 ;  /* 0x000000020e007985 */ /* 0x000fe2000c101924 */
[----:B-----5:R-:W-:-:S03]  /*0ea0*/  IMAD.WIDE.U32 R6, R4, 0x4, R16 ;  /* 0x0000000404067825 */ /* 0x020fc600078e0010 */
[----:B------:R-:W-:Y:S01]  /*0eb0*/  IADD3 R4, PT, PT, R3, R5, RZ ;  /* 0x0000000503047210 */ /* 0x000fe20007ffe0ff */
[----:B------:R3:W-:Y:S01]  /*0ec0*/  ST.E desc[UR36][R20.64], R2 ;  /* 0x0000000214007985 */ /* 0x0007e2000c101924 */
[----:B--2---:R-:W-:-:S03]  /*0ed0*/  IMAD.WIDE.U32 R8, R10, 0x4, R16 ;  /* 0x000000040a087825 */ /* 0x004fc600078e0010 */
[----:B------:R-:W-:Y:S01]  /*0ee0*/  ST.E desc[UR36][R26.64], R2 ;  /* 0x000000021a007985 */ /* 0x000fe2000c101924 */
[--C-:B-1----:R-:W-:Y:S01]  /*0ef0*/  IMAD.WIDE.U32 R12, R0, 0x4, R16.reuse ;  /* 0x00000004000c7825 */ /* 0x102fe200078e0010 */
[----:B------:R-:W-:Y:S02]  /*0f00*/  IADD3 R0, PT, PT, R4, R5, RZ ;  /* 0x0000000504007210 */ /* 0x000fe40007ffe0ff */
[----:B------:R-:W-:Y:S01]  /*0f10*/  ST.E desc[UR36][R24.64], R2 ;  /* 0x0000000218007985 */ /* 0x000fe2000c101924 */
[----:B------:R-:W-:-:S03]  /*0f20*/  IMAD.WIDE.U32 R10, R11, 0x4, R16 ;  /* 0x000000040b0a7825 */ /* 0x000fc600078e0010 */
[----:B------:R1:W-:Y:S01]  /*0f30*/  ST.E desc[UR36][R6.64], R2 ;  /* 0x0000000206007985 */ /* 0x0003e2000c101924 */
[----:B---3--:R-:W-:Y:S02]  /*0f40*/  IMAD.IADD R20, R0, 0x1, R5 ;  /* 0x0000000100147824 */ /* 0x008fe400078e0205 */
[--C-:B------:R-:W-:Y:S01]  /*0f50*/  IMAD.WIDE.U32 R22, R22, 0x4, R16.reuse ;  /* 0x0000000416167825 */ /* 0x100fe200078e0010 */
[----:B------:R2:W-:Y:S02]  /*0f60*/  ST.E desc[UR36][R8.64], R2 ;  /* 0x0000000208007985 */ /* 0x0005e4000c101924 */
[-C--:B------:R-:W-:Y:S01]  /*0f70*/  IADD3 R21, PT, PT, R20, R5.reuse, RZ ;  /* 0x0000000514157210 */ /* 0x080fe20007ffe0ff */
[--C-:B------:R-:W-:Y:S01]  /*0f80*/  IMAD.WIDE.U32 R18, R18, 0x4, R16.reuse ;  /* 0x0000000412127825 */ /* 0x100fe200078e0010 */
[----:B------:R3:W-:Y:S03]  /*0f90*/  ST.E desc[UR36][R10.64], R2 ;  /* 0x000000020a007985 */ /* 0x0007e6000c101924 */
[--C-:B------:R-:W-:Y:S01]  /*0fa0*/  IMAD.WIDE.U32 R14, R4, 0x4, R16.reuse ;  /* 0x00000004040e7825 */ /* 0x100fe200078e0010 */
[----:B------:R4:W-:Y:S03]  /*0fb0*/  ST.E desc[UR36][R12.64], R2 ;  /* 0x000000020c007985 */ /* 0x0009e6000c101924 */
[--C-:B-1----:R-:W-:Y:S01]  /*0fc0*/  IMAD.WIDE.U32 R6, R3, 0x4, R16.reuse ;  /* 0x0000000403067825 */ /* 0x102fe200078e0010 */
[-C--:B------:R-:W-:Y:S01]  /*0fd0*/  IADD3 R3, PT, PT, R21, R5.reuse, RZ ;  /* 0x0000000515037210 */ /* 0x080fe20007ffe0ff */
[----:B------:R1:W-:Y:S02]  /*0fe0*/  ST.E desc[UR36][R22.64], R2 ;  /* 0x0000000216007985 */ /* 0x0003e4000c101924 */
[--C-:B--2---:R-:W-:Y:S01]  /*0ff0*/  IMAD.WIDE.U32 R8, R0, 0x4, R16.reuse ;  /* 0x0000000400087825 */ /* 0x104fe200078e0010 */
[----:B------:R-:W-:Y:S01]  /*1000*/  IADD3 R25, PT, PT, R3, R5, RZ ;  /* 0x0000000503197210 */ /* 0x000fe20007ffe0ff */
[----:B------:R1:W-:Y:S02]  /*1010*/  ST.E desc[UR36][R18.64], R2 ;  /* 0x0000000212007985 */ /* 0x0003e4000c101924 */
[----:B------:R-:W-:-:S02]  /*1020*/  IMAD.WIDE.U32 R4, R20, 0x4, R16 ;  /* 0x0000000414047825 */ /* 0x000fc400078e0010 */
[----:B------:R1:W-:Y:S02]  /*1030*/  ST.E desc[UR36][R6.64], R2 ;  /* 0x0000000206007985 */ /* 0x0003e4000c101924 */
[--C-:B---3--:R-:W-:Y:S02]  /*1040*/  IMAD.WIDE.U32 R10, R21, 0x4, R16.reuse ;  /* 0x00000004150a7825 */ /* 0x108fe400078e0010 */
[----:B------:R1:W-:Y:S02]  /*1050*/  ST.E desc[UR36][R14.64], R2 ;  /* 0x000000020e007985 */ /* 0x0003e4000c101924 */
[--C-:B----4-:R-:W-:Y:S02]  /*1060*/  IMAD.WIDE.U32 R12, R3, 0x4, R16.reuse ;  /* 0x00000004030c7825 */ /* 0x110fe400078e0010 */
[----:B------:R1:W-:Y:S02]  /*1070*/  ST.E desc[UR36][R8.64], R2 ;  /* 0x0000000208007985 */ /* 0x0003e4000c101924 */
[----:B------:R-:W-:-:S02]  /*1080*/  IMAD.WIDE.U32 R16, R25, 0x4, R16 ;  /* 0x0000000419107825 */ /* 0x000fc400078e0010 */
[----:B------:R1:W-:Y:S04]  /*1090*/  ST.E desc[UR36][R4.64], R2 ;  /* 0x0000000204007985 */ /* 0x0003e8000c101924 */
[----:B------:R1:W-:Y:S04]  /*10a0*/  ST.E desc[UR36][R10.64], R2 ;  /* 0x000000020a007985 */ /* 0x0003e8000c101924 */
[----:B------:R1:W-:Y:S04]  /*10b0*/  ST.E desc[UR36][R12.64], R2 ;  /* 0x000000020c007985 */ /* 0x0003e8000c101924 */
[----:B------:R1:W-:Y:S01]  /*10c0*/  ST.E desc[UR36][R16.64], R2 ;  /* 0x0000000210007985 */ /* 0x0003e2000c101924 */
[----:B------:R-:W-:Y:S06]  /*10d0*/  BAR.SYNC.DEFER_BLOCKING 0x0 ;  /* 0x0000000000007b1d */ /* 0x000fec0000010000 */
[----:B------:R-:W-:Y:S05]  /*10e0*/  @P0 EXIT ;  /* 0x000000000000094d */ /* 0x000fea0003800000 */
[----:B-1----:R-:W1:Y:S01]  /*10f0*/  LDS.64 R4, [UR4] ;  /* 0x00000004ff047984 */ /* 0x002e620008000a00 */
[----:B------:R-:W-:-:S04]  /*1100*/  MOV R0, 0x8 ;  /* 0x0000000800007802 */ /* 0x000fc80000000f00 */
[----:B------:R2:W3:Y:S03]  /*1110*/  LDC.64 R2, c[0x4][R0] ;  /* 0x0100000000027b82 */ /* 0x0004e60000000a00 */
[----:B------:R-:W-:-:S07]  /*1120*/  LEPC R20, `(.L_x_4) ;  /* 0x000000001014794e */ /* 0x000fce0000000000 */
[----:B0123--:R-:W-:Y:S05]  /*1130*/  CALL.ABS.NOINC R2 ;  /* 0x0000000002007343 */ /* 0x00ffea0003c00000 */
.L_x_4:
[----:B------:R-:W-:Y:S05]  /*1140*/  EXIT ;  /* 0x000000000000794d */ /* 0x000fea0003800000 */
.L_x_5:
[----:B------:R-:W-:-:S00]  /*1150*/  BRA `(.L_x_5) ;  /* 0xfffffffc00fc7947 */ /* 0x000fc0000383ffff */
[----:B------:R-:W-:-:S00]  /*1160*/  NOP ;  /* 0x0000000000007918 */ /* 0x000fc00000000000 */
        /* <DEDUP_REMOVED lines=9> */
.L_x_6:


//--------------------- .nv.shared._Z10mallocTestv --------------------------
	.section	.nv.shared._Z10mallocTestv,"aw",@nobits
	.sectionflags	@""
	.align	8
.nv.shared._Z10mallocTestv:
	.zero		1032


//--------------------- .nv.shared.reserved.0     --------------------------
	.section	.nv.shared.reserved.0,"aw",@nobits
	.weak		__nv_reservedSMEM_offset_0_alias
	.size		__nv_reservedSMEM_offset_0_alias, 0, 64
	.other		__nv_reservedSMEM_offset_0_alias,@"STO_CUDA_RESERVED_SHARED STV_DEFAULT"
__nv_reservedSMEM_offset_0_alias:
	.zero		0
	.zero		64


//--------------------- .nv.constant0._Z10mallocTestv --------------------------
	.section	.nv.constant0._Z10mallocTestv,"a",@progbits
	.sectionflags	@""
	.align	4
.nv.constant0._Z10mallocTestv:
	.zero		896


//--------------------- SYMBOLS --------------------------

	.type		.nv.reservedSmem.offset0,@object
	.size		.nv.reservedSmem.offset0,0x4
	.type		.nv.reservedSmem.cap,@object
	.size		.nv.reservedSmem.cap,0x4
	.type		malloc,@function
	.type		free,@function
